//
// Generated by NVIDIA NVVM Compiler
//
// Compiler Build ID: CL-36424714
// Cuda compilation tools, release 13.0, V13.0.88
// Based on NVVM 20.0.0
//

.version 9.0
.target sm_100
.address_size 64

	// .globl	_Z14vector_add_gpuPiS_S_i

.visible .entry _Z14vector_add_gpuPiS_S_i(
	.param .u64 .ptr .align 1 _Z14vector_add_gpuPiS_S_i_param_0,
	.param .u64 .ptr .align 1 _Z14vector_add_gpuPiS_S_i_param_1,
	.param .u64 .ptr .align 1 _Z14vector_add_gpuPiS_S_i_param_2,
	.param .u32 _Z14vector_add_gpuPiS_S_i_param_3
)
{
	.reg .b32 	%r<5>;
	.reg .b64 	%rd<11>;

	ld.param.u64 	%rd1, [_Z14vector_add_gpuPiS_S_i_param_0];
	ld.param.u64 	%rd2, [_Z14vector_add_gpuPiS_S_i_param_1];
	ld.param.u64 	%rd3, [_Z14vector_add_gpuPiS_S_i_param_2];
	cvta.to.global.u64 	%rd4, %rd3;
	cvta.to.global.u64 	%rd5, %rd2;
	cvta.to.global.u64 	%rd6, %rd1;
	mov.u32 	%r1, %tid.x;
	mul.wide.u32 	%rd7, %r1, 4;
	add.s64 	%rd8, %rd6, %rd7;
	ld.global.u32 	%r2, [%rd8];
	add.s64 	%rd9, %rd5, %rd7;
	ld.global.u32 	%r3, [%rd9];
	mul.lo.s32 	%r4, %r3, %r2;
	add.s64 	%rd10, %rd4, %rd7;
	st.global.u32 	[%rd10], %r4;
	ret;

}


// ===== COMPILED SASS (sm_100) =====

	.target	sm_100

	.elftype	@"ET_EXEC"


//--------------------- .note.nv.tkinfo           --------------------------
	.section	.note.nv.tkinfo,"",@"SHT_NOTE"
	.sectionflags	@"SHF_NOTE_NV_TKINFO"
	.tkinfo
        /*0018*/ 	.word	0x00000002
        /*0030*/ 	.string	""
        /*0030*/ 	.string	"ptxas"
        /*0030*/ 	.string	"Cuda compilation tools, release 13.0, V13.0.88"
        /*0030*/ 	.string	"Build cuda_13.0.r13.0/compiler.36424714_0"
        /*0030*/ 	.string	"-arch sm_100 -m 64 "



//--------------------- .note.nv.cuinfo           --------------------------
	.section	.note.nv.cuinfo,"",@"SHT_NOTE"
	.sectionflags	@"SHF_NOTE_NV_CUINFO"
        /*0018*/ 	.short	0x0002
        /*001a*/ 	.short	0x0064
        /*001c*/ 	.short	0x0082
	.zero		2


//--------------------- .nv.info                  --------------------------
	.section	.nv.info,"",@"SHT_CUDA_INFO"
	.align	4


	//----- nvinfo : EIATTR_REGCOUNT
	.align		4
        /*0000*/ 	.byte	0x04, 0x2f
        /*0002*/ 	.short	(.L_1 - .L_0)
	.align		4
.L_0:
        /*0004*/ 	.word	index@(_Z14vector_add_gpuPiS_S_i)
        /*0008*/ 	.word	0x0000000c


	//----- nvinfo : EIATTR_FRAME_SIZE
	.align		4
.L_1:
        /*000c*/ 	.byte	0x04, 0x11
        /*000e*/ 	.short	(.L_3 - .L_2)
	.align		4
.L_2:
        /*0010*/ 	.word	index@(_Z14vector_add_gpuPiS_S_i)
        /*0014*/ 	.word	0x00000000


	//----- nvinfo : EIATTR_MIN_STACK_SIZE
	.align		4
.L_3:
        /*0018*/ 	.byte	0x04, 0x12
        /*001a*/ 	.short	(.L_5 - .L_4)
	.align		4
.L_4:
        /*001c*/ 	.word	index@(_Z14vector_add_gpuPiS_S_i)
        /*0020*/ 	.word	0x00000000
.L_5:


//--------------------- .nv.compat                --------------------------
	.section	.nv.compat,"",@"SHT_CUDA_COMPAT_INFO"
	.align	4
        /*0000*/ 	.byte	0x02, 0x09, 0x00, 0x00, 0x02, 0x02, 0x01, 0x00, 0x02, 0x05, 0x05, 0x00, 0x03, 0x07, 0x01, 0x01
        /*0010*/ 	.byte	0x02, 0x03, 0x00, 0x00, 0x02, 0x06, 0x01, 0x00, 0x04, 0x0b, 0x08, 0x00, 0x09, 0x00, 0x00, 0x00
        /*0020*/ 	.byte	0x00, 0x00, 0x00, 0x00


//--------------------- .nv.info._Z14vector_add_gpuPiS_S_i --------------------------
	.section	.nv.info._Z14vector_add_gpuPiS_S_i,"",@"SHT_CUDA_INFO"
	.sectionflags	@""
	.align	4


	//----- nvinfo : EIATTR_CUDA_API_VERSION
	.align		4
        /*0000*/ 	.byte	0x04, 0x37
        /*0002*/ 	.short	(.L_7 - .L_6)
.L_6:
        /*0004*/ 	.word	0x00000082


	//----- nvinfo : EIATTR_KPARAM_INFO
	.align		4
.L_7:
        /*0008*/ 	.byte	0x04, 0x17
        /*000a*/ 	.short	(.L_9 - .L_8)
.L_8:
        /*000c*/ 	.word	0x00000000
        /*0010*/ 	.short	0x0003
        /*0012*/ 	.short	0x0018
        /*0014*/ 	.byte	0x00, 0xf0, 0x11, 0x00


	//----- nvinfo : EIATTR_KPARAM_INFO
	.align		4
.L_9:
        /*0018*/ 	.byte	0x04, 0x17
        /*001a*/ 	.short	(.L_11 - .L_10)
.L_10:
        /*001c*/ 	.word	0x00000000
        /*0020*/ 	.short	0x0002
        /*0022*/ 	.short	0x0010
        /*0024*/ 	.byte	0x00, 0xf5, 0x21, 0x00


	//----- nvinfo : EIATTR_KPARAM_INFO
	.align		4
.L_11:
        /*0028*/ 	.byte	0x04, 0x17
        /*002a*/ 	.short	(.L_13 - .L_12)
.L_12:
        /*002c*/ 	.word	0x00000000
        /*0030*/ 	.short	0x0001
        /*0032*/ 	.short	0x0008
        /*0034*/ 	.byte	0x00, 0xf5, 0x21, 0x00


	//----- nvinfo : EIATTR_KPARAM_INFO
	.align		4
.L_13:
        /*0038*/ 	.byte	0x04, 0x17
        /*003a*/ 	.short	(.L_15 - .L_14)
.L_14:
        /*003c*/ 	.word	0x00000000
        /*0040*/ 	.short	0x0000
        /*0042*/ 	.short	0x0000
        /*0044*/ 	.byte	0x00, 0xf5, 0x21, 0x00


	//----- nvinfo : EIATTR_SPARSE_MMA_MASK
	.align		4
.L_15:
        /*0048*/ 	.byte	0x03, 0x50
        /*004a*/ 	.short	0x0000


	//----- nvinfo : EIATTR_MAXREG_COUNT
	.align		4
        /*004c*/ 	.byte	0x03, 0x1b
        /*004e*/ 	.short	0x00ff


	//----- nvinfo : EIATTR_MERCURY_ISA_VERSION
	.align		4
        /*0050*/ 	.byte	0x03, 0x5f
        /*0052*/ 	.short	0x0101


	//----- nvinfo : EIATTR_VRC_CTA_INIT_COUNT
	.align		4
        /*0054*/ 	.byte	0x02, 0x4a
	.zero		1
	.zero		1


	//----- nvinfo : EIATTR_EXIT_INSTR_OFFSETS
	.align		4
        /*0058*/ 	.byte	0x04, 0x1c
        /*005a*/ 	.short	(.L_17 - .L_16)


	//   ....[0]....
.L_16:
        /*005c*/ 	.word	0x000000d0


	//----- nvinfo : EIATTR_CBANK_PARAM_SIZE
	.align		4
.L_17:
        /*0060*/ 	.byte	0x03, 0x19
        /*0062*/ 	.short	0x001c


	//----- nvinfo : EIATTR_PARAM_CBANK
	.align		4
        /*0064*/ 	.byte	0x04, 0x0a
        /*0066*/ 	.short	(.L_19 - .L_18)
	.align		4
.L_18:
        /*0068*/ 	.word	index@(.nv.constant0._Z14vector_add_gpuPiS_S_i)
        /*006c*/ 	.short	0x0380
        /*006e*/ 	.short	0x001c


	//----- nvinfo : EIATTR_SW_WAR
	.align		4
.L_19:
        /*0070*/ 	.byte	0x04, 0x36
        /*0072*/ 	.short	(.L_21 - .L_20)
.L_20:
        /*0074*/ 	.word	0x00000008
.L_21:


//--------------------- .nv.callgraph             --------------------------
	.section	.nv.callgraph,"",@"SHT_CUDA_CALLGRAPH"
	.align	4
	.sectionentsize	8
	.align		4
        /*0000*/ 	.word	0x00000000
	.align		4
        /*0004*/ 	.word	0xffffffff
	.align		4
        /*0008*/ 	.word	0x00000000
	.align		4
        /*000c*/ 	.word	0xfffffffe
	.align		4
        /*0010*/ 	.word	0x00000000
	.align		4
        /*0014*/ 	.word	0xfffffffd
	.align		4
        /*0018*/ 	.word	0x00000000
	.align		4
        /*001c*/ 	.word	0xfffffffc


//--------------------- .text._Z14vector_add_gpuPiS_S_i --------------------------
	.section	.text._Z14vector_add_gpuPiS_S_i,"ax",@progbits
	.align	128
        .global         _Z14vector_add_gpuPiS_S_i
        .type           _Z14vector_add_gpuPiS_S_i,@function
        .size           _Z14vector_add_gpuPiS_S_i,(.L_x_1 - _Z14vector_add_gpuPiS_S_i)
        .other          _Z14vector_add_gpuPiS_S_i,@"STO_CUDA_ENTRY STV_DEFAULT"
_Z14vector_add_gpuPiS_S_i:
.text._Z14vector_add_gpuPiS_S_i:
[----:B------:R-:W-:Y:S01]  /*0000*/  LDC R1, c[0x0][0x37c] ;  /* 0x0000df00ff017b82 */ /* 0x000fe20000000800 */
[----:B------:R-:W0:Y:S07]  /*0010*/  S2R R9, SR_TID.X ;  /* 0x0000000000097919 */ /* 0x000e2e0000002100 */
[----:B------:R-:W0:Y:S01]  /*0020*/  LDC.64 R2, c[0x0][0x380] ;  /* 0x0000e000ff027b82 */ /* 0x000e220000000a00 */
[----:B------:R-:W1:Y:S07]  /*0030*/  LDCU.64 UR4, c[0x0][0x358] ;  /* 0x00006b00ff0477ac */ /* 0x000e6e0008000a00 */
[----:B------:R-:W2:Y:S08]  /*0040*/  LDC.64 R4, c[0x0][0x388] ;  /* 0x0000e200ff047b82 */ /* 0x000eb00000000a00 */
[----:B------:R-:W3:Y:S01]  /*0050*/  LDC.64 R6, c[0x0][0x390] ;  /* 0x0000e400ff067b82 */ /* 0x000ee20000000a00 */
[----:B0-----:R-:W-:-:S04]  /*0060*/  IMAD.WIDE.U32 R2, R9, 0x4, R2 ;  /* 0x0000000409027825 */ /* 0x001fc800078e0002 */
[C---:B--2---:R-:W-:Y:S02]  /*0070*/  IMAD.WIDE.U32 R4, R9.reuse, 0x4, R4 ;  /* 0x0000000409047825 */ /* 0x044fe400078e0004 */
[----:B-1----:R-:W2:Y:S04]  /*0080*/  LDG.E R2, desc[UR4][R2.64] ;  /* 0x0000000402027981 */ /* 0x002ea8000c1e1900 */
[----:B------:R-:W2:Y:S01]  /*0090*/  LDG.E R5, desc[UR4][R4.64] ;  /* 0x0000000404057981 */ /* 0x000ea2000c1e1900 */
[----:B---3--:R-:W-:-:S04]  /*00a0*/  IMAD.WIDE.U32 R6, R9, 0x4, R6 ;  /* 0x0000000409067825 */ /* 0x008fc800078e0006 */
[----:B--2---:R-:W-:-:S05]  /*00b0*/  IMAD R9, R2, R5, RZ ;  /* 0x0000000502097224 */ /* 0x004fca00078e02ff */
[----:B------:R-:W-:Y:S01]  /*00c0*/  STG.E desc[UR4][R6.64], R9 ;  /* 0x0000000906007986 */ /* 0x000fe2000c101904 */
[----:B------:R-:W-:Y:S05]  /*00d0*/  EXIT ;  /* 0x000000000000794d */ /* 0x000fea0003800000 */
.L_x_0:
[----:B------:R-:W-:-:S00]  /*00e0*/  BRA `(.L_x_0) ;  /* 0xfffffffc00fc7947 */ /* 0x000fc0000383ffff */
[----:B------:R-:W-:-:S00]  /*00f0*/  NOP ;  /* 0x0000000000007918 */ /* 0x000fc00000000000 */
        /* <DEDUP_REMOVED lines=8> */
.L_x_1:


//--------------------- .nv.shared.reserved.0     --------------------------
	.section	.nv.shared.reserved.0,"aw",@nobits
	.weak		__nv_reservedSMEM_offset_0_alias
	.size		__nv_reservedSMEM_offset_0_alias, 0, 64
	.other		__nv_reservedSMEM_offset_0_alias,@"STO_CUDA_RESERVED_SHARED STV_DEFAULT"
__nv_reservedSMEM_offset_0_alias:
	.zero		0
	.zero		64


//--------------------- .nv.constant0._Z14vector_add_gpuPiS_S_i --------------------------
	.section	.nv.constant0._Z14vector_add_gpuPiS_S_i,"a",@progbits
	.sectionflags	@""
	.align	4
.nv.constant0._Z14vector_add_gpuPiS_S_i:
	.zero		924


//--------------------- SYMBOLS --------------------------

	.type		.nv.reservedSmem.offset0,@object
	.size		.nv.reservedSmem.offset0,0x4
